//
// Generated by NVIDIA NVVM Compiler
//
// Compiler Build ID: CL-36424714
// Cuda compilation tools, release 13.0, V13.0.88
// Based on NVVM 20.0.0
//

.version 9.0
.target sm_100
.address_size 64

	// .globl	_Z17gemm_v01_fp16_alliiiP6__halfiS0_iS0_iS_S_

.visible .entry _Z17gemm_v01_fp16_alliiiP6__halfiS0_iS0_iS_S_(
	.param .u32 _Z17gemm_v01_fp16_alliiiP6__halfiS0_iS0_iS_S__param_0,
	.param .u32 _Z17gemm_v01_fp16_alliiiP6__halfiS0_iS0_iS_S__param_1,
	.param .u32 _Z17gemm_v01_fp16_alliiiP6__halfiS0_iS0_iS_S__param_2,
	.param .u64 .ptr .align 1 _Z17gemm_v01_fp16_alliiiP6__halfiS0_iS0_iS_S__param_3,
	.param .u32 _Z17gemm_v01_fp16_alliiiP6__halfiS0_iS0_iS_S__param_4,
	.param .u64 .ptr .align 1 _Z17gemm_v01_fp16_alliiiP6__halfiS0_iS0_iS_S__param_5,
	.param .u32 _Z17gemm_v01_fp16_alliiiP6__halfiS0_iS0_iS_S__param_6,
	.param .u64 .ptr .align 1 _Z17gemm_v01_fp16_alliiiP6__halfiS0_iS0_iS_S__param_7,
	.param .u32 _Z17gemm_v01_fp16_alliiiP6__halfiS0_iS0_iS_S__param_8,
	.param .align 2 .b8 _Z17gemm_v01_fp16_alliiiP6__halfiS0_iS0_iS_S__param_9[2],
	.param .align 2 .b8 _Z17gemm_v01_fp16_alliiiP6__halfiS0_iS0_iS_S__param_10[2]
)
{
	.reg .pred 	%p<10>;
	.reg .b16 	%rs<127>;
	.reg .b32 	%r<72>;
	.reg .b64 	%rd<137>;
	.reg .b64 	%fd<2>;

	ld.param.u16 	%rs15, [_Z17gemm_v01_fp16_alliiiP6__halfiS0_iS0_iS_S__param_10];
	ld.param.u16 	%rs14, [_Z17gemm_v01_fp16_alliiiP6__halfiS0_iS0_iS_S__param_9];
	ld.param.u32 	%r24, [_Z17gemm_v01_fp16_alliiiP6__halfiS0_iS0_iS_S__param_2];
	ld.param.u64 	%rd6, [_Z17gemm_v01_fp16_alliiiP6__halfiS0_iS0_iS_S__param_3];
	ld.param.u32 	%r25, [_Z17gemm_v01_fp16_alliiiP6__halfiS0_iS0_iS_S__param_4];
	ld.param.u64 	%rd7, [_Z17gemm_v01_fp16_alliiiP6__halfiS0_iS0_iS_S__param_5];
	ld.param.u32 	%r26, [_Z17gemm_v01_fp16_alliiiP6__halfiS0_iS0_iS_S__param_6];
	ld.param.u32 	%r27, [_Z17gemm_v01_fp16_alliiiP6__halfiS0_iS0_iS_S__param_8];
	cvta.to.global.u64 	%rd1, %rd7;
	cvta.to.global.u64 	%rd2, %rd6;
	mov.u32 	%r1, %tid.x;
	mov.u32 	%r2, %tid.y;
	mov.u32 	%r28, %ntid.x;
	mov.u32 	%r29, %ctaid.x;
	mul.lo.s32 	%r3, %r28, %r29;
	mov.u32 	%r30, %ntid.y;
	mov.u32 	%r31, %ctaid.y;
	mul.lo.s32 	%r4, %r30, %r31;
	mul.lo.s32 	%r32, %r25, %r3;
	cvt.u64.u32 	%rd3, %r32;
	mul.lo.s32 	%r33, %r26, %r4;
	cvt.u64.u32 	%rd4, %r33;
	mov.f64 	%fd1, 0d0000000000000000;
	// begin inline asm
	{  cvt.rn.f16.f64 %rs126, %fd1;}

	// end inline asm
	setp.eq.s32 	%p1, %r24, 0;
	@%p1 bra 	$L__BB0_12;
	mul.lo.s32 	%r5, %r25, %r1;
	mul.lo.s32 	%r6, %r26, %r2;
	and.b32  	%r7, %r24, 7;
	setp.lt.u32 	%p2, %r24, 8;
	mov.b32 	%r70, 0;
	@%p2 bra 	$L__BB0_4;
	and.b32  	%r70, %r24, -8;
	neg.s32 	%r68, %r70;
	add.s32 	%r67, %r6, 3;
	add.s32 	%r66, %r5, 3;
$L__BB0_3:
	.pragma "nounroll";
	add.s32 	%r35, %r66, -3;
	cvt.u64.u32 	%rd8, %r35;
	add.s64 	%rd9, %rd8, %rd3;
	shl.b64 	%rd10, %rd9, 1;
	add.s64 	%rd11, %rd2, %rd10;
	add.s32 	%r36, %r67, -3;
	cvt.u64.u32 	%rd12, %r36;
	add.s64 	%rd13, %rd12, %rd4;
	shl.b64 	%rd14, %rd13, 1;
	add.s64 	%rd15, %rd1, %rd14;
	ld.global.u16 	%rs19, [%rd11];
	ld.global.u16 	%rs20, [%rd15];
	// begin inline asm
	{mul.f16 %rs18,%rs19,%rs20;
}
	// end inline asm
	// begin inline asm
	{add.f16 %rs21,%rs126,%rs18;
}
	// end inline asm
	add.s32 	%r37, %r66, -2;
	cvt.u64.u32 	%rd16, %r37;
	add.s64 	%rd17, %rd16, %rd3;
	shl.b64 	%rd18, %rd17, 1;
	add.s64 	%rd19, %rd2, %rd18;
	add.s32 	%r38, %r67, -2;
	cvt.u64.u32 	%rd20, %r38;
	add.s64 	%rd21, %rd20, %rd4;
	shl.b64 	%rd22, %rd21, 1;
	add.s64 	%rd23, %rd1, %rd22;
	ld.global.u16 	%rs25, [%rd19];
	ld.global.u16 	%rs26, [%rd23];
	// begin inline asm
	{mul.f16 %rs24,%rs25,%rs26;
}
	// end inline asm
	// begin inline asm
	{add.f16 %rs27,%rs21,%rs24;
}
	// end inline asm
	add.s32 	%r39, %r66, -1;
	cvt.u64.u32 	%rd24, %r39;
	add.s64 	%rd25, %rd24, %rd3;
	shl.b64 	%rd26, %rd25, 1;
	add.s64 	%rd27, %rd2, %rd26;
	add.s32 	%r40, %r67, -1;
	cvt.u64.u32 	%rd28, %r40;
	add.s64 	%rd29, %rd28, %rd4;
	shl.b64 	%rd30, %rd29, 1;
	add.s64 	%rd31, %rd1, %rd30;
	ld.global.u16 	%rs31, [%rd27];
	ld.global.u16 	%rs32, [%rd31];
	// begin inline asm
	{mul.f16 %rs30,%rs31,%rs32;
}
	// end inline asm
	// begin inline asm
	{add.f16 %rs33,%rs27,%rs30;
}
	// end inline asm
	add.s32 	%r41, %r66, 4;
	cvt.u64.u32 	%rd32, %r66;
	add.s64 	%rd33, %rd32, %rd3;
	shl.b64 	%rd34, %rd33, 1;
	add.s64 	%rd35, %rd2, %rd34;
	add.s32 	%r42, %r67, 4;
	cvt.u64.u32 	%rd36, %r67;
	add.s64 	%rd37, %rd36, %rd4;
	shl.b64 	%rd38, %rd37, 1;
	add.s64 	%rd39, %rd1, %rd38;
	ld.global.u16 	%rs37, [%rd35];
	ld.global.u16 	%rs38, [%rd39];
	// begin inline asm
	{mul.f16 %rs36,%rs37,%rs38;
}
	// end inline asm
	// begin inline asm
	{add.f16 %rs39,%rs33,%rs36;
}
	// end inline asm
	add.s32 	%r43, %r66, 1;
	cvt.u64.u32 	%rd40, %r43;
	add.s64 	%rd41, %rd40, %rd3;
	shl.b64 	%rd42, %rd41, 1;
	add.s64 	%rd43, %rd2, %rd42;
	add.s32 	%r44, %r67, 1;
	cvt.u64.u32 	%rd44, %r44;
	add.s64 	%rd45, %rd44, %rd4;
	shl.b64 	%rd46, %rd45, 1;
	add.s64 	%rd47, %rd1, %rd46;
	ld.global.u16 	%rs43, [%rd43];
	ld.global.u16 	%rs44, [%rd47];
	// begin inline asm
	{mul.f16 %rs42,%rs43,%rs44;
}
	// end inline asm
	// begin inline asm
	{add.f16 %rs45,%rs39,%rs42;
}
	// end inline asm
	add.s32 	%r45, %r66, 2;
	cvt.u64.u32 	%rd48, %r45;
	add.s64 	%rd49, %rd48, %rd3;
	shl.b64 	%rd50, %rd49, 1;
	add.s64 	%rd51, %rd2, %rd50;
	add.s32 	%r46, %r67, 2;
	cvt.u64.u32 	%rd52, %r46;
	add.s64 	%rd53, %rd52, %rd4;
	shl.b64 	%rd54, %rd53, 1;
	add.s64 	%rd55, %rd1, %rd54;
	ld.global.u16 	%rs49, [%rd51];
	ld.global.u16 	%rs50, [%rd55];
	// begin inline asm
	{mul.f16 %rs48,%rs49,%rs50;
}
	// end inline asm
	// begin inline asm
	{add.f16 %rs51,%rs45,%rs48;
}
	// end inline asm
	add.s32 	%r47, %r66, 3;
	cvt.u64.u32 	%rd56, %r47;
	add.s64 	%rd57, %rd56, %rd3;
	shl.b64 	%rd58, %rd57, 1;
	add.s64 	%rd59, %rd2, %rd58;
	add.s32 	%r48, %r67, 3;
	cvt.u64.u32 	%rd60, %r48;
	add.s64 	%rd61, %rd60, %rd4;
	shl.b64 	%rd62, %rd61, 1;
	add.s64 	%rd63, %rd1, %rd62;
	ld.global.u16 	%rs55, [%rd59];
	ld.global.u16 	%rs56, [%rd63];
	// begin inline asm
	{mul.f16 %rs54,%rs55,%rs56;
}
	// end inline asm
	// begin inline asm
	{add.f16 %rs57,%rs51,%rs54;
}
	// end inline asm
	cvt.u64.u32 	%rd64, %r41;
	add.s64 	%rd65, %rd64, %rd3;
	shl.b64 	%rd66, %rd65, 1;
	add.s64 	%rd67, %rd2, %rd66;
	cvt.u64.u32 	%rd68, %r42;
	add.s64 	%rd69, %rd68, %rd4;
	shl.b64 	%rd70, %rd69, 1;
	add.s64 	%rd71, %rd1, %rd70;
	ld.global.u16 	%rs61, [%rd67];
	ld.global.u16 	%rs62, [%rd71];
	// begin inline asm
	{mul.f16 %rs60,%rs61,%rs62;
}
	// end inline asm
	// begin inline asm
	{add.f16 %rs126,%rs57,%rs60;
}
	// end inline asm
	add.s32 	%r68, %r68, 8;
	add.s32 	%r67, %r67, 8;
	add.s32 	%r66, %r66, 8;
	setp.ne.s32 	%p3, %r68, 0;
	@%p3 bra 	$L__BB0_3;
$L__BB0_4:
	setp.eq.s32 	%p4, %r7, 0;
	@%p4 bra 	$L__BB0_12;
	and.b32  	%r19, %r24, 3;
	setp.lt.u32 	%p5, %r7, 4;
	@%p5 bra 	$L__BB0_7;
	add.s32 	%r49, %r70, %r5;
	cvt.u64.u32 	%rd72, %r49;
	add.s64 	%rd73, %rd72, %rd3;
	shl.b64 	%rd74, %rd73, 1;
	add.s64 	%rd75, %rd2, %rd74;
	add.s32 	%r50, %r70, %r6;
	cvt.u64.u32 	%rd76, %r50;
	add.s64 	%rd77, %rd76, %rd4;
	shl.b64 	%rd78, %rd77, 1;
	add.s64 	%rd79, %rd1, %rd78;
	ld.global.u16 	%rs68, [%rd75];
	ld.global.u16 	%rs69, [%rd79];
	// begin inline asm
	{mul.f16 %rs67,%rs68,%rs69;
}
	// end inline asm
	// begin inline asm
	{add.f16 %rs70,%rs126,%rs67;
}
	// end inline asm
	add.s32 	%r51, %r49, 1;
	cvt.u64.u32 	%rd80, %r51;
	add.s64 	%rd81, %rd80, %rd3;
	shl.b64 	%rd82, %rd81, 1;
	add.s64 	%rd83, %rd2, %rd82;
	add.s32 	%r52, %r50, 1;
	cvt.u64.u32 	%rd84, %r52;
	add.s64 	%rd85, %rd84, %rd4;
	shl.b64 	%rd86, %rd85, 1;
	add.s64 	%rd87, %rd1, %rd86;
	ld.global.u16 	%rs74, [%rd83];
	ld.global.u16 	%rs75, [%rd87];
	// begin inline asm
	{mul.f16 %rs73,%rs74,%rs75;
}
	// end inline asm
	// begin inline asm
	{add.f16 %rs76,%rs70,%rs73;
}
	// end inline asm
	add.s32 	%r53, %r49, 2;
	cvt.u64.u32 	%rd88, %r53;
	add.s64 	%rd89, %rd88, %rd3;
	shl.b64 	%rd90, %rd89, 1;
	add.s64 	%rd91, %rd2, %rd90;
	add.s32 	%r54, %r50, 2;
	cvt.u64.u32 	%rd92, %r54;
	add.s64 	%rd93, %rd92, %rd4;
	shl.b64 	%rd94, %rd93, 1;
	add.s64 	%rd95, %rd1, %rd94;
	ld.global.u16 	%rs80, [%rd91];
	ld.global.u16 	%rs81, [%rd95];
	// begin inline asm
	{mul.f16 %rs79,%rs80,%rs81;
}
	// end inline asm
	// begin inline asm
	{add.f16 %rs82,%rs76,%rs79;
}
	// end inline asm
	add.s32 	%r55, %r49, 3;
	cvt.u64.u32 	%rd96, %r55;
	add.s64 	%rd97, %rd96, %rd3;
	shl.b64 	%rd98, %rd97, 1;
	add.s64 	%rd99, %rd2, %rd98;
	add.s32 	%r56, %r50, 3;
	cvt.u64.u32 	%rd100, %r56;
	add.s64 	%rd101, %rd100, %rd4;
	shl.b64 	%rd102, %rd101, 1;
	add.s64 	%rd103, %rd1, %rd102;
	ld.global.u16 	%rs86, [%rd99];
	ld.global.u16 	%rs87, [%rd103];
	// begin inline asm
	{mul.f16 %rs85,%rs86,%rs87;
}
	// end inline asm
	// begin inline asm
	{add.f16 %rs126,%rs82,%rs85;
}
	// end inline asm
	add.s32 	%r70, %r70, 4;
$L__BB0_7:
	setp.eq.s32 	%p6, %r19, 0;
	@%p6 bra 	$L__BB0_12;
	setp.eq.s32 	%p7, %r19, 1;
	@%p7 bra 	$L__BB0_10;
	add.s32 	%r57, %r70, %r5;
	cvt.u64.u32 	%rd104, %r57;
	add.s64 	%rd105, %rd104, %rd3;
	shl.b64 	%rd106, %rd105, 1;
	add.s64 	%rd107, %rd2, %rd106;
	add.s32 	%r58, %r70, %r6;
	cvt.u64.u32 	%rd108, %r58;
	add.s64 	%rd109, %rd108, %rd4;
	shl.b64 	%rd110, %rd109, 1;
	add.s64 	%rd111, %rd1, %rd110;
	ld.global.u16 	%rs93, [%rd107];
	ld.global.u16 	%rs94, [%rd111];
	// begin inline asm
	{mul.f16 %rs92,%rs93,%rs94;
}
	// end inline asm
	// begin inline asm
	{add.f16 %rs95,%rs126,%rs92;
}
	// end inline asm
	add.s32 	%r59, %r57, 1;
	cvt.u64.u32 	%rd112, %r59;
	add.s64 	%rd113, %rd112, %rd3;
	shl.b64 	%rd114, %rd113, 1;
	add.s64 	%rd115, %rd2, %rd114;
	add.s32 	%r60, %r58, 1;
	cvt.u64.u32 	%rd116, %r60;
	add.s64 	%rd117, %rd116, %rd4;
	shl.b64 	%rd118, %rd117, 1;
	add.s64 	%rd119, %rd1, %rd118;
	ld.global.u16 	%rs99, [%rd115];
	ld.global.u16 	%rs100, [%rd119];
	// begin inline asm
	{mul.f16 %rs98,%rs99,%rs100;
}
	// end inline asm
	// begin inline asm
	{add.f16 %rs126,%rs95,%rs98;
}
	// end inline asm
	add.s32 	%r70, %r70, 2;
$L__BB0_10:
	and.b32  	%r61, %r24, 1;
	setp.eq.b32 	%p8, %r61, 1;
	not.pred 	%p9, %p8;
	@%p9 bra 	$L__BB0_12;
	add.s32 	%r62, %r70, %r5;
	cvt.u64.u32 	%rd120, %r62;
	add.s64 	%rd121, %rd120, %rd3;
	shl.b64 	%rd122, %rd121, 1;
	add.s64 	%rd123, %rd2, %rd122;
	add.s32 	%r63, %r70, %r6;
	cvt.u64.u32 	%rd124, %r63;
	add.s64 	%rd125, %rd124, %rd4;
	shl.b64 	%rd126, %rd125, 1;
	add.s64 	%rd127, %rd1, %rd126;
	ld.global.u16 	%rs105, [%rd123];
	ld.global.u16 	%rs106, [%rd127];
	// begin inline asm
	{mul.f16 %rs104,%rs105,%rs106;
}
	// end inline asm
	// begin inline asm
	{add.f16 %rs126,%rs126,%rs104;
}
	// end inline asm
$L__BB0_12:
	ld.param.u64 	%rd136, [_Z17gemm_v01_fp16_alliiiP6__halfiS0_iS0_iS_S__param_7];
	cvta.to.global.u64 	%rd128, %rd136;
	// begin inline asm
	{mul.f16 %rs110,%rs14,%rs126;
}
	// end inline asm
	mad.lo.s32 	%r64, %r27, %r2, %r1;
	cvt.u64.u32 	%rd129, %r64;
	mul.lo.s32 	%r65, %r27, %r4;
	cvt.u64.u32 	%rd130, %r65;
	cvt.u64.u32 	%rd131, %r3;
	add.s64 	%rd132, %rd130, %rd131;
	add.s64 	%rd133, %rd132, %rd129;
	shl.b64 	%rd134, %rd133, 1;
	add.s64 	%rd135, %rd128, %rd134;
	ld.global.u16 	%rs115, [%rd135];
	// begin inline asm
	{mul.f16 %rs113,%rs15,%rs115;
}
	// end inline asm
	// begin inline asm
	{add.f16 %rs116,%rs110,%rs113;
}
	// end inline asm
	st.global.u16 	[%rd135], %rs116;
	ret;

}


// ===== COMPILED SASS (sm_100) =====

	.target	sm_100

	.elftype	@"ET_EXEC"


//--------------------- .note.nv.tkinfo           --------------------------
	.section	.note.nv.tkinfo,"",@"SHT_NOTE"
	.sectionflags	@"SHF_NOTE_NV_TKINFO"
	.tkinfo
        /*0018*/ 	.word	0x00000002
        /*0030*/ 	.string	""
        /*0030*/ 	.string	"ptxas"
        /*0030*/ 	.string	"Cuda compilation tools, release 13.0, V13.0.88"
        /*0030*/ 	.string	"Build cuda_13.0.r13.0/compiler.36424714_0"
        /*0030*/ 	.string	"-arch sm_100 -m 64 "



//--------------------- .note.nv.cuinfo           --------------------------
	.section	.note.nv.cuinfo,"",@"SHT_NOTE"
	.sectionflags	@"SHF_NOTE_NV_CUINFO"
        /*0018*/ 	.short	0x0002
        /*001a*/ 	.short	0x0064
        /*001c*/ 	.short	0x0082
	.zero		2


//--------------------- .nv.info                  --------------------------
	.section	.nv.info,"",@"SHT_CUDA_INFO"
	.align	4


	//----- nvinfo : EIATTR_REGCOUNT
	.align		4
        /*0000*/ 	.byte	0x04, 0x2f
        /*0002*/ 	.short	(.L_1 - .L_0)
	.align		4
.L_0:
        /*0004*/ 	.word	index@(_Z17gemm_v01_fp16_alliiiP6__halfiS0_iS0_iS_S_)
        /*0008*/ 	.word	0x00000020


	//----- nvinfo : EIATTR_FRAME_SIZE
	.align		4
.L_1:
        /*000c*/ 	.byte	0x04, 0x11
        /*000e*/ 	.short	(.L_3 - .L_2)
	.align		4
.L_2:
        /*0010*/ 	.word	index@(_Z17gemm_v01_fp16_alliiiP6__halfiS0_iS0_iS_S_)
        /*0014*/ 	.word	0x00000000


	//----- nvinfo : EIATTR_MIN_STACK_SIZE
	.align		4
.L_3:
        /*0018*/ 	.byte	0x04, 0x12
        /*001a*/ 	.short	(.L_5 - .L_4)
	.align		4
.L_4:
        /*001c*/ 	.word	index@(_Z17gemm_v01_fp16_alliiiP6__halfiS0_iS0_iS_S_)
        /*0020*/ 	.word	0x00000000
.L_5:


//--------------------- .nv.compat                --------------------------
	.section	.nv.compat,"",@"SHT_CUDA_COMPAT_INFO"
	.align	4
        /*0000*/ 	.byte	0x02, 0x09, 0x00, 0x00, 0x02, 0x02, 0x01, 0x00, 0x02, 0x05, 0x05, 0x00, 0x03, 0x07, 0x01, 0x01
        /*0010*/ 	.byte	0x02, 0x03, 0x00, 0x00, 0x02, 0x06, 0x01, 0x00, 0x04, 0x0b, 0x08, 0x00, 0x09, 0x00, 0x00, 0x00
        /*0020*/ 	.byte	0x00, 0x00, 0x00, 0x00


//--------------------- .nv.info._Z17gemm_v01_fp16_alliiiP6__halfiS0_iS0_iS_S_ --------------------------
	.section	.nv.info._Z17gemm_v01_fp16_alliiiP6__halfiS0_iS0_iS_S_,"",@"SHT_CUDA_INFO"
	.sectionflags	@""
	.align	4


	//----- nvinfo : EIATTR_CUDA_API_VERSION
	.align		4
        /*0000*/ 	.byte	0x04, 0x37
        /*0002*/ 	.short	(.L_7 - .L_6)
.L_6:
        /*0004*/ 	.word	0x00000082


	//----- nvinfo : EIATTR_KPARAM_INFO
	.align		4
.L_7:
        /*0008*/ 	.byte	0x04, 0x17
        /*000a*/ 	.short	(.L_9 - .L_8)
.L_8:
        /*000c*/ 	.word	0x00000000
        /*0010*/ 	.short	0x000a
        /*0012*/ 	.short	0x003e
        /*0014*/ 	.byte	0x00, 0xf0, 0x09, 0x00


	//----- nvinfo : EIATTR_KPARAM_INFO
	.align		4
.L_9:
        /*0018*/ 	.byte	0x04, 0x17
        /*001a*/ 	.short	(.L_11 - .L_10)
.L_10:
        /*001c*/ 	.word	0x00000000
        /*0020*/ 	.short	0x0009
        /*0022*/ 	.short	0x003c
        /*0024*/ 	.byte	0x00, 0xf0, 0x09, 0x00


	//----- nvinfo : EIATTR_KPARAM_INFO
	.align		4
.L_11:
        /*0028*/ 	.byte	0x04, 0x17
        /*002a*/ 	.short	(.L_13 - .L_12)
.L_12:
        /*002c*/ 	.word	0x00000000
        /*0030*/ 	.short	0x0008
        /*0032*/ 	.short	0x0038
        /*0034*/ 	.byte	0x00, 0xf0, 0x11, 0x00


	//----- nvinfo : EIATTR_KPARAM_INFO
	.align		4
.L_13:
        /*0038*/ 	.byte	0x04, 0x17
        /*003a*/ 	.short	(.L_15 - .L_14)
.L_14:
        /*003c*/ 	.word	0x00000000
        /*0040*/ 	.short	0x0007
        /*0042*/ 	.short	0x0030
        /*0044*/ 	.byte	0x00, 0xf5, 0x21, 0x00


	//----- nvinfo : EIATTR_KPARAM_INFO
	.align		4
.L_15:
        /*0048*/ 	.byte	0x04, 0x17
        /*004a*/ 	.short	(.L_17 - .L_16)
.L_16:
        /*004c*/ 	.word	0x00000000
        /*0050*/ 	.short	0x0006
        /*0052*/ 	.short	0x0028
        /*0054*/ 	.byte	0x00, 0xf0, 0x11, 0x00


	//----- nvinfo : EIATTR_KPARAM_INFO
	.align		4
.L_17:
        /*0058*/ 	.byte	0x04, 0x17
        /*005a*/ 	.short	(.L_19 - .L_18)
.L_18:
        /*005c*/ 	.word	0x00000000
        /*0060*/ 	.short	0x0005
        /*0062*/ 	.short	0x0020
        /*0064*/ 	.byte	0x00, 0xf5, 0x21, 0x00


	//----- nvinfo : EIATTR_KPARAM_INFO
	.align		4
.L_19:
        /*0068*/ 	.byte	0x04, 0x17
        /*006a*/ 	.short	(.L_21 - .L_20)
.L_20:
        /*006c*/ 	.word	0x00000000
        /*0070*/ 	.short	0x0004
        /*0072*/ 	.short	0x0018
        /*0074*/ 	.byte	0x00, 0xf0, 0x11, 0x00


	//----- nvinfo : EIATTR_KPARAM_INFO
	.align		4
.L_21:
        /*0078*/ 	.byte	0x04, 0x17
        /*007a*/ 	.short	(.L_23 - .L_22)
.L_22:
        /*007c*/ 	.word	0x00000000
        /*0080*/ 	.short	0x0003
        /*0082*/ 	.short	0x0010
        /*0084*/ 	.byte	0x00, 0xf5, 0x21, 0x00


	//----- nvinfo : EIATTR_KPARAM_INFO
	.align		4
.L_23:
        /*0088*/ 	.byte	0x04, 0x17
        /*008a*/ 	.short	(.L_25 - .L_24)
.L_24:
        /*008c*/ 	.word	0x00000000
        /*0090*/ 	.short	0x0002
        /*0092*/ 	.short	0x0008
        /*0094*/ 	.byte	0x00, 0xf0, 0x11, 0x00


	//----- nvinfo : EIATTR_KPARAM_INFO
	.align		4
.L_25:
        /*0098*/ 	.byte	0x04, 0x17
        /*009a*/ 	.short	(.L_27 - .L_26)
.L_26:
        /*009c*/ 	.word	0x00000000
        /*00a0*/ 	.short	0x0001
        /*00a2*/ 	.short	0x0004
        /*00a4*/ 	.byte	0x00, 0xf0, 0x11, 0x00


	//----- nvinfo : EIATTR_KPARAM_INFO
	.align		4
.L_27:
        /*00a8*/ 	.byte	0x04, 0x17
        /*00aa*/ 	.short	(.L_29 - .L_28)
.L_28:
        /*00ac*/ 	.word	0x00000000
        /*00b0*/ 	.short	0x0000
        /*00b2*/ 	.short	0x0000
        /*00b4*/ 	.byte	0x00, 0xf0, 0x11, 0x00


	//----- nvinfo : EIATTR_SPARSE_MMA_MASK
	.align		4
.L_29:
        /*00b8*/ 	.byte	0x03, 0x50
        /*00ba*/ 	.short	0x0000


	//----- nvinfo : EIATTR_MAXREG_COUNT
	.align		4
        /*00bc*/ 	.byte	0x03, 0x1b
        /*00be*/ 	.short	0x00ff


	//----- nvinfo : EIATTR_MERCURY_ISA_VERSION
	.align		4
        /*00c0*/ 	.byte	0x03, 0x5f
        /*00c2*/ 	.short	0x0101


	//----- nvinfo : EIATTR_VRC_CTA_INIT_COUNT
	.align		4
        /*00c4*/ 	.byte	0x02, 0x4a
	.zero		1
	.zero		1


	//----- nvinfo : EIATTR_EXIT_INSTR_OFFSETS
	.align		4
        /*00c8*/ 	.byte	0x04, 0x1c
        /*00ca*/ 	.short	(.L_31 - .L_30)


	//   ....[0]....
.L_30:
        /*00cc*/ 	.word	0x00001030


	//----- nvinfo : EIATTR_CBANK_PARAM_SIZE
	.align		4
.L_31:
        /*00d0*/ 	.byte	0x03, 0x19
        /*00d2*/ 	.short	0x0040


	//----- nvinfo : EIATTR_PARAM_CBANK
	.align		4
        /*00d4*/ 	.byte	0x04, 0x0a
        /*00d6*/ 	.short	(.L_33 - .L_32)
	.align		4
.L_32:
        /*00d8*/ 	.word	index@(.nv.constant0._Z17gemm_v01_fp16_alliiiP6__halfiS0_iS0_iS_S_)
        /*00dc*/ 	.short	0x0380
        /*00de*/ 	.short	0x0040


	//----- nvinfo : EIATTR_SW_WAR
	.align		4
.L_33:
        /*00e0*/ 	.byte	0x04, 0x36
        /*00e2*/ 	.short	(.L_35 - .L_34)
.L_34:
        /*00e4*/ 	.word	0x00000008
.L_35:


//--------------------- .nv.callgraph             --------------------------
	.section	.nv.callgraph,"",@"SHT_CUDA_CALLGRAPH"
	.align	4
	.sectionentsize	8
	.align		4
        /*0000*/ 	.word	0x00000000
	.align		4
        /*0004*/ 	.word	0xffffffff
	.align		4
        /*0008*/ 	.word	0x00000000
	.align		4
        /*000c*/ 	.word	0xfffffffe
	.align		4
        /*0010*/ 	.word	0x00000000
	.align		4
        /*0014*/ 	.word	0xfffffffd
	.align		4
        /*0018*/ 	.word	0x00000000
	.align		4
        /*001c*/ 	.word	0xfffffffc


//--------------------- .text._Z17gemm_v01_fp16_alliiiP6__halfiS0_iS0_iS_S_ --------------------------
	.section	.text._Z17gemm_v01_fp16_alliiiP6__halfiS0_iS0_iS_S_,"ax",@progbits
	.align	128
        .global         _Z17gemm_v01_fp16_alliiiP6__halfiS0_iS0_iS_S_
        .type           _Z17gemm_v01_fp16_alliiiP6__halfiS0_iS0_iS_S_,@function
        .size           _Z17gemm_v01_fp16_alliiiP6__halfiS0_iS0_iS_S_,(.L_x_6 - _Z17gemm_v01_fp16_alliiiP6__halfiS0_iS0_iS_S_)
        .other          _Z17gemm_v01_fp16_alliiiP6__halfiS0_iS0_iS_S_,@"STO_CUDA_ENTRY STV_DEFAULT"
_Z17gemm_v01_fp16_alliiiP6__halfiS0_iS0_iS_S_:
.text._Z17gemm_v01_fp16_alliiiP6__halfiS0_iS0_iS_S_:
[----:B------:R-:W-:Y:S01]  /*0000*/  LDC R1, c[0x0][0x37c] ;  /* 0x0000df00ff017b82 */ /* 0x000fe20000000800 */
[----:B------:R-:W0:Y:S07]  /*0010*/  LDCU UR8, c[0x0][0x388] ;  /* 0x00007100ff0877ac */ /* 0x000e2e0008000800 */
[----:B------:R-:W1:Y:S01]  /*0020*/  S2UR UR4, SR_CTAID.X ;  /* 0x00000000000479c3 */ /* 0x000e620000002500 */
[----:B------:R-:W2:Y:S01]  /*0030*/  S2R R0, SR_TID.X ;  /* 0x0000000000007919 */ /* 0x000ea20000002100 */
[----:B------:R-:W-:Y:S01]  /*0040*/  PRMT R24, RZ, 0x7610, R24 ;  /* 0x00007610ff187816 */ /* 0x000fe20000000018 */
[----:B------:R-:W1:Y:S01]  /*0050*/  LDCU UR5, c[0x0][0x360] ;  /* 0x00006c00ff0577ac */ /* 0x000e620008000800 */
[----:B------:R-:W3:Y:S01]  /*0060*/  S2R R3, SR_TID.Y ;  /* 0x0000000000037919 */ /* 0x000ee20000002200 */
[----:B------:R-:W4:Y:S03]  /*0070*/  LDCU UR6, c[0x0][0x364] ;  /* 0x00006c80ff0677ac */ /* 0x000f260008000800 */
[----:B------:R-:W4:Y:S01]  /*0080*/  S2UR UR7, SR_CTAID.Y ;  /* 0x00000000000779c3 */ /* 0x000f220000002600 */
[----:B------:R-:W2:Y:S01]  /*0090*/  LDCU.64 UR10, c[0x0][0x358] ;  /* 0x00006b00ff0a77ac */ /* 0x000ea20008000a00 */
[----:B0-----:R-:W-:-:S02]  /*00a0*/  UISETP.NE.AND UP0, UPT, UR8, URZ, UPT ;  /* 0x000000ff0800728c */ /* 0x001fc4000bf05270 */
[----:B-1----:R-:W-:Y:S02]  /*00b0*/  UIMAD UR5, UR5, UR4, URZ ;  /* 0x00000004050572a4 */ /* 0x002fe4000f8e02ff */
[----:B----4-:R-:W-:-:S05]  /*00c0*/  UIMAD UR6, UR6, UR7, URZ ;  /* 0x00000007060672a4 */ /* 0x010fca000f8e02ff */
[----:B--2---:R-:W-:Y:S07]  /*00d0*/  BRA.U !UP0, `(.L_x_0) ;  /* 0x0000000d08a07547 */ /* 0x004fee000b800000 */
[----:B------:R-:W0:Y:S01]  /*00e0*/  LDC R5, c[0x0][0x398] ;  /* 0x0000e600ff057b82 */ /* 0x000e220000000800 */
[----:B------:R-:W-:Y:S02]  /*00f0*/  UISETP.GE.U32.AND UP1, UPT, UR8, 0x8, UPT ;  /* 0x000000080800788c */ /* 0x000fe4000bf26070 */
[----:B------:R-:W-:Y:S01]  /*0100*/  ULOP3.LUT UR7, UR8, 0x7, URZ, 0xc0, !UPT ;  /* 0x0000000708077892 */ /* 0x000fe2000f8ec0ff */
[----:B------:R-:W-:-:S03]  /*0110*/  UMOV UR4, URZ ;  /* 0x000000ff00047c82 */ /* 0x000fc60008000000 */
[----:B------:R-:W-:Y:S01]  /*0120*/  UISETP.NE.AND UP0, UPT, UR7, URZ, UPT ;  /* 0x000000ff0700728c */ /* 0x000fe2000bf05270 */
[----:B------:R-:W1:Y:S01]  /*0130*/  LDC R4, c[0x0][0x3a8] ;  /* 0x0000ea00ff047b82 */ /* 0x000e620000000800 */
[----:B0-----:R-:W-:Y:S02]  /*0140*/  IMAD R7, R5, UR5, RZ ;  /* 0x0000000505077c24 */ /* 0x001fe4000f8e02ff */
[----:B-1----:R-:W-:Y:S01]  /*0150*/  IMAD R6, R4, UR6, RZ ;  /* 0x0000000604067c24 */ /* 0x002fe2000f8e02ff */
[----:B------:R-:W-:Y:S06]  /*0160*/  BRA.U !UP1, `(.L_x_1) ;  /* 0x0000000509c47547 */ /* 0x000fec000b800000 */
[----:B------:R-:W-:Y:S01]  /*0170*/  ULOP3.LUT UR4, UR8, 0xfffffff8, URZ, 0xc0, !UPT ;  /* 0xfffffff808047892 */ /* 0x000fe2000f8ec0ff */
[----:B---3--:R-:W-:Y:S01]  /*0180*/  IMAD R9, R3, R4, 0x3 ;  /* 0x0000000303097424 */ /* 0x008fe200078e0204 */
[----:B------:R-:W0:Y:S01]  /*0190*/  LDCU.64 UR12, c[0x0][0x390] ;  /* 0x00007200ff0c77ac */ /* 0x000e220008000a00 */
[----:B------:R-:W-:Y:S01]  /*01a0*/  IMAD R2, R0, R5, 0x3 ;  /* 0x0000000300027424 */ /* 0x000fe200078e0205 */
[----:B------:R-:W1:Y:S01]  /*01b0*/  LDCU.64 UR14, c[0x0][0x3a0] ;  /* 0x00007400ff0e77ac */ /* 0x000e620008000a00 */
[----:B------:R-:W-:-:S12]  /*01c0*/  UIADD3 UR9, UPT, UPT, -UR4, URZ, URZ ;  /* 0x000000ff04097290 */ /* 0x000fd8000fffe1ff */
.L_x_2:
[----:B------:R-:W-:Y:S02]  /*01d0*/  VIADD R8, R2, 0xfffffffd ;  /* 0xfffffffd02087836 */ /* 0x000fe40000000000 */
[----:B------:R-:W-:-:S03]  /*01e0*/  VIADD R11, R9, 0xfffffffd ;  /* 0xfffffffd090b7836 */ /* 0x000fc60000000000 */
[----:B------:R-:W-:Y:S02]  /*01f0*/  IADD3 R10, P0, PT, R7, R8, RZ ;  /* 0x00000008070a7210 */ /* 0x000fe40007f1e0ff */
[----:B------:R-:W-:-:S03]  /*0200*/  IADD3 R11, P1, PT, R6, R11, RZ ;  /* 0x0000000b060b7210 */ /* 0x000fc60007f3e0ff */
[----:B------:R-:W-:Y:S01]  /*0210*/  IMAD.X R13, RZ, RZ, RZ, P0 ;  /* 0x000000ffff0d7224 */ /* 0x000fe200000e06ff */
[C---:B0-----:R-:W-:Y:S01]  /*0220*/  LEA R12, P0, R10.reuse, UR12, 0x1 ;  /* 0x0000000c0a0c7c11 */ /* 0x041fe2000f8008ff */
[----:B------:R-:W-:Y:S01]  /*0230*/  IMAD.X R8, RZ, RZ, RZ, P1 ;  /* 0x000000ffff087224 */ /* 0x000fe200008e06ff */
[C---:B-1----:R-:W-:Y:S02]  /*0240*/  LEA R26, P1, R11.reuse, UR14, 0x1 ;  /* 0x0000000e0b1a7c11 */ /* 0x042fe4000f8208ff */
[----:B------:R-:W-:Y:S02]  /*0250*/  LEA.HI.X R13, R10, UR13, R13, 0x1, P0 ;  /* 0x0000000d0a0d7c11 */ /* 0x000fe400080f0c0d */
[----:B------:R-:W-:-:S03]  /*0260*/  LEA.HI.X R27, R11, UR15, R8, 0x1, P1 ;  /* 0x0000000f0b1b7c11 */ /* 0x000fc600088f0c08 */
[----:B------:R0:W2:Y:S04]  /*0270*/  LDG.E.U16 R25, desc[UR10][R12.64] ;  /* 0x0000000a0c197981 */ /* 0x0000a8000c1e1500 */
[----:B------:R1:W2:Y:S01]  /*0280*/  LDG.E.U16 R26, desc[UR10][R26.64] ;  /* 0x0000000a1a1a7981 */ /* 0x0002a2000c1e1500 */
[----:B------:R-:W-:Y:S01]  /*0290*/  IADD3 R11, P0, PT, R7, R2, RZ ;  /* 0x00000002070b7210 */ /* 0x000fe20007f1e0ff */
[----:B------:R-:W-:Y:S01]  /*02a0*/  VIADD R8, R2, 0xfffffffe ;  /* 0xfffffffe02087836 */ /* 0x000fe20000000000 */
[----:B------:R-:W-:Y:S01]  /*02b0*/  IADD3 R17, P1, PT, R6, R9, RZ ;  /* 0x0000000906117210 */ /* 0x000fe20007f3e0ff */
[----:B------:R-:W-:Y:S02]  /*02c0*/  VIADD R15, R9, 0xfffffffe ;  /* 0xfffffffe090f7836 */ /* 0x000fe40000000000 */
[----:B------:R-:W-:Y:S01]  /*02d0*/  IMAD.X R14, RZ, RZ, RZ, P0 ;  /* 0x000000ffff0e7224 */ /* 0x000fe200000e06ff */
[----:B------:R-:W-:Y:S01]  /*02e0*/  LEA R10, P0, R11, UR12, 0x1 ;  /* 0x0000000c0b0a7c11 */ /* 0x000fe2000f8008ff */
[----:B0-----:R-:W-:Y:S01]  /*02f0*/  IMAD.X R12, RZ, RZ, RZ, P1 ;  /* 0x000000ffff0c7224 */ /* 0x001fe200008e06ff */
[----:B------:R-:W-:Y:S01]  /*0300*/  LEA R20, P2, R17, UR14, 0x1 ;  /* 0x0000000e11147c11 */ /* 0x000fe2000f8408ff */
[----:B------:R-:W-:Y:S01]  /*0310*/  VIADD R16, R2, 0xffffffff ;  /* 0xffffffff02107836 */ /* 0x000fe20000000000 */
[----:B------:R-:W-:-:S02]  /*0320*/  LEA.HI.X R11, R11, UR13, R14, 0x1, P0 ;  /* 0x0000000d0b0b7c11 */ /* 0x000fc400080f0c0e */
[----:B------:R-:W-:Y:S02]  /*0330*/  IADD3 R19, P0, PT, R7, R8, RZ ;  /* 0x0000000807137210 */ /* 0x000fe40007f1e0ff */
[----:B------:R-:W-:Y:S01]  /*0340*/  LEA.HI.X R21, R17, UR15, R12, 0x1, P2 ;  /* 0x0000000f11157c11 */ /* 0x000fe200090f0c0c */
[----:B------:R-:W-:Y:S01]  /*0350*/  VIADD R17, R9, 0xffffffff ;  /* 0xffffffff09117836 */ /* 0x000fe20000000000 */
[----:B------:R-:W-:Y:S01]  /*0360*/  LEA R14, P1, R19, UR12, 0x1 ;  /* 0x0000000c130e7c11 */ /* 0x000fe2000f8208ff */
[----:B------:R-:W-:Y:S01]  /*0370*/  IMAD.X R22, RZ, RZ, RZ, P0 ;  /* 0x000000ffff167224 */ /* 0x000fe200000e06ff */
[----:B------:R-:W-:Y:S01]  /*0380*/  IADD3 R8, P0, PT, R6, R15, RZ ;  /* 0x0000000f06087210 */ /* 0x000fe20007f1e0ff */
[----:B-1----:R-:W-:Y:S01]  /*0390*/  VIADD R27, R9, 0x1 ;  /* 0x00000001091b7836 */ /* 0x002fe20000000000 */
[----:B------:R-:W-:Y:S01]  /*03a0*/  IADD3 R18, P2, PT, R7, R16, RZ ;  /* 0x0000001007127210 */ /* 0x000fe20007f5e0ff */
[----:B------:R-:W-:Y:S01]  /*03b0*/  VIADD R16, R2, 0x1 ;  /* 0x0000000102107836 */ /* 0x000fe20000000000 */
[----:B------:R-:W-:Y:S01]  /*03c0*/  LEA.HI.X R15, R19, UR13, R22, 0x1, P1 ;  /* 0x0000000d130f7c11 */ /* 0x000fe200088f0c16 */
[----:B------:R-:W-:Y:S01]  /*03d0*/  IMAD.X R13, RZ, RZ, RZ, P0 ;  /* 0x000000ffff0d7224 */ /* 0x000fe200000e06ff */
[----:B------:R-:W-:Y:S01]  /*03e0*/  LEA R12, P0, R8, UR14, 0x1 ;  /* 0x0000000e080c7c11 */ /* 0x000fe2000f8008ff */
[----:B------:R-:W-:Y:S01]  /*03f0*/  IMAD.X R19, RZ, RZ, RZ, P2 ;  /* 0x000000ffff137224 */ /* 0x000fe200010e06ff */
[----:B------:R-:W-:Y:S01]  /*0400*/  LEA R28, P1, R18, UR12, 0x1 ;  /* 0x0000000c121c7c11 */ /* 0x000fe2000f8208ff */
[----:B------:R-:W3:Y:S01]  /*0410*/  LDG.E.U16 R11, desc[UR10][R10.64] ;  /* 0x0000000a0a0b7981 */ /* 0x000ee2000c1e1500 */
[----:B------:R-:W-:-:S02]  /*0420*/  LEA.HI.X R13, R8, UR15, R13, 0x1, P0 ;  /* 0x0000000f080d7c11 */ /* 0x000fc400080f0c0d */
[----:B------:R-:W-:Y:S01]  /*0430*/  LEA.HI.X R29, R18, UR13, R19, 0x1, P1 ;  /* 0x0000000d121d7c11 */ /* 0x000fe200088f0c13 */
[----:B------:R-:W4:Y:S01]  /*0440*/  LDG.E.U16 R23, desc[UR10][R14.64] ;  /* 0x0000000a0e177981 */ /* 0x000f22000c1e1500 */
[----:B------:R-:W-:Y:S02]  /*0450*/  IADD3 R8, P0, PT, R6, R17, RZ ;  /* 0x0000001106087210 */ /* 0x000fe40007f1e0ff */
[----:B------:R-:W-:Y:S01]  /*0460*/  IADD3 R17, P1, PT, R7, R16, RZ ;  /* 0x0000001007117210 */ /* 0x000fe20007f3e0ff */
[----:B------:R-:W4:Y:S02]  /*0470*/  LDG.E.U16 R12, desc[UR10][R12.64] ;  /* 0x0000000a0c0c7981 */ /* 0x000f24000c1e1500 */
[----:B------:R-:W-:Y:S01]  /*0480*/  IMAD.X R19, RZ, RZ, RZ, P0 ;  /* 0x000000ffff137224 */ /* 0x000fe200000e06ff */
[----:B------:R-:W-:Y:S01]  /*0490*/  LEA R18, P0, R8, UR14, 0x1 ;  /* 0x0000000e08127c11 */ /* 0x000fe2000f8008ff */
[----:B------:R-:W-:Y:S01]  /*04a0*/  IMAD.X R22, RZ, RZ, RZ, P1 ;  /* 0x000000ffff167224 */ /* 0x000fe200008e06ff */
[----:B------:R-:W-:-:S02]  /*04b0*/  LEA R16, P1, R17, UR12, 0x1 ;  /* 0x0000000c11107c11 */ /* 0x000fc4000f8208ff */
[----:B------:R-:W-:Y:S02]  /*04c0*/  LEA.HI.X R19, R8, UR15, R19, 0x1, P0 ;  /* 0x0000000f08137c11 */ /* 0x000fe400080f0c13 */
[----:B------:R-:W-:Y:S01]  /*04d0*/  LEA.HI.X R17, R17, UR13, R22, 0x1, P1 ;  /* 0x0000000d11117c11 */ /* 0x000fe200088f0c16 */
[----:B------:R-:W-:Y:S01]  /*04e0*/  VIADD R22, R2, 0x2 ;  /* 0x0000000202167836 */ /* 0x000fe20000000000 */
[----:B------:R-:W-:Y:S01]  /*04f0*/  IADD3 R27, P0, PT, R6, R27, RZ ;  /* 0x0000001b061b7210 */ /* 0x000fe20007f1e0ff */
[----:B------:R0:W5:Y:S03]  /*0500*/  LDG.E.U16 R10, desc[UR10][R18.64] ;  /* 0x0000000a120a7981 */ /* 0x000166000c1e1500 */
[----:B------:R-:W-:Y:S01]  /*0510*/  IADD3 R22, P1, PT, R7, R22, RZ ;  /* 0x0000001607167210 */ /* 0x000fe20007f3e0ff */
[----:B------:R1:W3:Y:S04]  /*0520*/  LDG.E.U16 R8, desc[UR10][R20.64] ;  /* 0x0000000a14087981 */ /* 0x0002e8000c1e1500 */
[----:B------:R1:W5:Y:S01]  /*0530*/  LDG.E.U16 R13, desc[UR10][R28.64] ;  /* 0x0000000a1c0d7981 */ /* 0x000362000c1e1500 */
[----:B0-----:R-:W-:-:S02]  /*0540*/  IMAD.X R18, RZ, RZ, RZ, P0 ;  /* 0x000000ffff127224 */ /* 0x001fc400000e06ff */
[----:B------:R-:W-:Y:S01]  /*0550*/  VIADD R19, R9, 0x2 ;  /* 0x0000000209137836 */ /* 0x000fe20000000000 */
[C---:B-1----:R-:W-:Y:S01]  /*0560*/  LEA R20, P0, R27.reuse, UR14, 0x1 ;  /* 0x0000000e1b147c11 */ /* 0x042fe2000f8008ff */
[----:B------:R-:W-:Y:S01]  /*0570*/  IMAD.X R15, RZ, RZ, RZ, P1 ;  /* 0x000000ffff0f7224 */ /* 0x000fe200008e06ff */
[----:B------:R-:W-:Y:S02]  /*0580*/  LEA R14, P1, R22, UR12, 0x1 ;  /* 0x0000000c160e7c11 */ /* 0x000fe4000f8208ff */
[----:B------:R-:W-:Y:S01]  /*0590*/  LEA.HI.X R21, R27, UR15, R18, 0x1, P0 ;  /* 0x0000000f1b157c11 */ /* 0x000fe200080f0c12 */
[----:B------:R-:W-:Y:S01]  /*05a0*/  VIADD R28, R2, 0x3 ;  /* 0x00000003021c7836 */ /* 0x000fe20000000000 */
[----:B------:R-:W-:Y:S01]  /*05b0*/  IADD3 R29, P0, PT, R6, R19, RZ ;  /* 0x00000013061d7210 */ /* 0x000fe20007f1e0ff */
[----:B------:R0:W3:Y:S01]  /*05c0*/  LDG.E.U16 R27, desc[UR10][R16.64] ;  /* 0x0000000a101b7981 */ /* 0x0000e2000c1e1500 */
[----:B------:R-:W-:Y:S02]  /*05d0*/  LEA.HI.X R15, R22, UR13, R15, 0x1, P1 ;  /* 0x0000000d160f7c11 */ /* 0x000fe400088f0c0f */
[----:B------:R-:W-:Y:S01]  /*05e0*/  IADD3 R28, P1, PT, R7, R28, RZ ;  /* 0x0000001c071c7210 */ /* 0x000fe20007f3e0ff */
[----:B------:R-:W-:Y:S01]  /*05f0*/  IMAD.X R19, RZ, RZ, RZ, P0 ;  /* 0x000000ffff137224 */ /* 0x000fe200000e06ff */
[C---:B------:R-:W-:Y:S01]  /*0600*/  LEA R18, P0, R29.reuse, UR14, 0x1 ;  /* 0x0000000e1d127c11 */ /* 0x040fe2000f8008ff */
[----:B------:R1:W3:Y:S03]  /*0610*/  LDG.E.U16 R22, desc[UR10][R20.64] ;  /* 0x0000000a14167981 */ /* 0x0002e6000c1e1500 */
[----:B------:R-:W-:Y:S01]  /*0620*/  LEA.HI.X R19, R29, UR15, R19, 0x1, P0 ;  /* 0x0000000f1d137c11 */ /* 0x000fe200080f0c13 */
[----:B------:R-:W-:Y:S01]  /*0630*/  IMAD.X R29, RZ, RZ, RZ, P1 ;  /* 0x000000ffff1d7224 */ /* 0x000fe200008e06ff */
[----:B0-----:R-:W-:-:S03]  /*0640*/  LEA R16, P0, R28, UR12, 0x1 ;  /* 0x0000000c1c107c11 */ /* 0x001fc6000f8008ff */
[----:B------:R-:W3:Y:S01]  /*0650*/  LDG.E.U16 R18, desc[UR10][R18.64] ;  /* 0x0000000a12127981 */ /* 0x000ee2000c1e1500 */
[----:B------:R-:W-:Y:S01]  /*0660*/  LEA.HI.X R17, R28, UR13, R29, 0x1, P0 ;  /* 0x0000000d1c117c11 */ /* 0x000fe200080f0c1d */
[----:B------:R-:W-:Y:S02]  /*0670*/  VIADD R28, R2, 0x4 ;  /* 0x00000004021c7836 */ /* 0x000fe40000000000 */
[----:B------:R0:W3:Y:S04]  /*0680*/  LDG.E.U16 R29, desc[UR10][R14.64] ;  /* 0x0000000a0e1d7981 */ /* 0x0000e8000c1e1500 */
[----:B------:R-:W3:Y:S01]  /*0690*/  LDG.E.U16 R17, desc[UR10][R16.64] ;  /* 0x0000000a10117981 */ /* 0x000ee2000c1e1500 */
[----:B--2---:R-:W-:Y:S02]  /*06a0*/  HFMA2 R26, R25.H0_H0, R26.H0_H0, R24.H0_H0 ;  /* 0x2000001a191a7231 */ /* 0x004fe40000040818 */
[----:B------:R-:W-:-:S05]  /*06b0*/  VIADD R25, R9, 0x3 ;  /* 0x0000000309197836 */ /* 0x000fca0000000000 */
[----:B------:R-:W-:-:S04]  /*06c0*/  IADD3 R24, P1, PT, R6, R25, RZ ;  /* 0x0000001906187210 */ /* 0x000fc80007f3e0ff */
[----:B-1----:R-:W-:Y:S01]  /*06d0*/  LEA R20, P0, R24, UR14, 0x1 ;  /* 0x0000000e18147c11 */ /* 0x002fe2000f8008ff */
[----:B------:R-:W-:Y:S02]  /*06e0*/  IMAD.X R21, RZ, RZ, RZ, P1 ;  /* 0x000000ffff157224 */ /* 0x000fe400008e06ff */
[----:B------:R-:W-:-:S03]  /*06f0*/  VIADD R25, R9, 0x4 ;  /* 0x0000000409197836 */ /* 0x000fc60000000000 */
[----:B------:R-:W-:Y:S02]  /*0700*/  LEA.HI.X R21, R24, UR15, R21, 0x1, P0 ;  /* 0x0000000f18157c11 */ /* 0x000fe400080f0c15 */
[----:B------:R-:W-:Y:S02]  /*0710*/  IADD3 R28, P0, PT, R7, R28, RZ ;  /* 0x0000001c071c7210 */ /* 0x000fe40007f1e0ff */
[----:B0-----:R-:W-:Y:S01]  /*0720*/  IADD3 R15, P1, PT, R6, R25, RZ ;  /* 0x00000019060f7210 */ /* 0x001fe20007f3e0ff */
[----:B------:R-:W2:Y:S02]  /*0730*/  LDG.E.U16 R20, desc[UR10][R20.64] ;  /* 0x0000000a14147981 */ /* 0x000ea4000c1e1500 */
[----:B------:R-:W-:Y:S01]  /*0740*/  IMAD.X R19, RZ, RZ, RZ, P0 ;  /* 0x000000ffff137224 */ /* 0x000fe200000e06ff */
[----:B------:R-:W-:-:S04]  /*0750*/  LEA R24, P0, R28, UR12, 0x1 ;  /* 0x0000000c1c187c11 */ /* 0x000fc8000f8008ff */
[----:B------:R-:W-:Y:S01]  /*0760*/  LEA.HI.X R25, R28, UR13, R19, 0x1, P0 ;  /* 0x0000000d1c197c11 */ /* 0x000fe200080f0c13 */
[----:B------:R-:W-:Y:S01]  /*0770*/  IMAD.X R28, RZ, RZ, RZ, P1 ;  /* 0x000000ffff1c7224 */ /* 0x000fe200008e06ff */
[----:B------:R-:W-:-:S04]  /*0780*/  LEA R14, P0, R15, UR14, 0x1 ;  /* 0x0000000e0f0e7c11 */ /* 0x000fc8000f8008ff */
[----:B------:R-:W-:Y:S01]  /*0790*/  LEA.HI.X R15, R15, UR15, R28, 0x1, P0 ;  /* 0x0000000f0f0f7c11 */ /* 0x000fe200080f0c1c */
[----:B------:R-:W2:Y:S04]  /*07a0*/  LDG.E.U16 R25, desc[UR10][R24.64] ;  /* 0x0000000a18197981 */ /* 0x000ea8000c1e1500 */
[----:B------:R-:W2:Y:S01]  /*07b0*/  LDG.E.U16 R14, desc[UR10][R14.64] ;  /* 0x0000000a0e0e7981 */ /* 0x000ea2000c1e1500 */
[----:B----4-:R-:W-:Y:S01]  /*07c0*/  HFMA2 R12, R23.H0_H0, R12.H0_H0, R26.H0_H0 ;  /* 0x2000000c170c7231 */ /* 0x010fe2000004081a */
[----:B------:R-:W-:-:S04]  /*07d0*/  UIADD3 UR9, UPT, UPT, UR9, 0x8, URZ ;  /* 0x0000000809097890 */ /* 0x000fc8000fffe0ff */
[----:B------:R-:W-:Y:S01]  /*07e0*/  UISETP.NE.AND UP1, UPT, UR9, URZ, UPT ;  /* 0x000000ff0900728c */ /* 0x000fe2000bf25270 */
[----:B-----5:R-:W-:-:S04]  /*07f0*/  HFMA2 R10, R13.H0_H0, R10.H0_H0, R12.H0_H0 ;  /* 0x2000000a0d0a7231 */ /* 0x020fc8000004080c */
[----:B---3--:R-:W-:Y:S02]  /*0800*/  HFMA2 R11, R11.H0_H0, R8.H0_H0, R10.H0_H0 ;  /* 0x200000080b0b7231 */ /* 0x008fe4000004080a */
[----:B------:R-:W-:Y:S02]  /*0810*/  VIADD R9, R9, 0x8 ;  /* 0x0000000809097836 */ /* 0x000fe40000000000 */
[----:B------:R-:W-:Y:S02]  /*0820*/  VIADD R2, R2, 0x8 ;  /* 0x0000000802027836 */ /* 0x000fe40000000000 */
[----:B------:R-:W-:-:S04]  /*0830*/  HFMA2 R11, R27.H0_H0, R22.H0_H0, R11.H0_H0 ;  /* 0x200000161b0b7231 */ /* 0x000fc8000004080b */
[----:B------:R-:W-:-:S04]  /*0840*/  HFMA2 R10, R29.H0_H0, R18.H0_H0, R11.H0_H0 ;  /* 0x200000121d0a7231 */ /* 0x000fc8000004080b */
[----:B--2---:R-:W-:-:S04]  /*0850*/  HFMA2 R10, R17.H0_H0, R20.H0_H0, R10.H0_H0 ;  /* 0x20000014110a7231 */ /* 0x004fc8000004080a */
[----:B------:R-:W-:Y:S01]  /*0860*/  HFMA2 R24, R25.H0_H0, R14.H0_H0, R10.H0_H0 ;  /* 0x2000000e19187231 */ /* 0x000fe2000004080a */
[----:B------:R-:W-:Y:S06]  /*0870*/  BRA.U UP1, `(.L_x_2) ;  /* 0xfffffff901547547 */ /* 0x000fec000b83ffff */
.L_x_1:
[----:B------:R-:W-:Y:S05]  /*0880*/  BRA.U !UP0, `(.L_x_0) ;  /* 0x0000000508b47547 */ /* 0x000fea000b800000 */
[----:B------:R-:W-:Y:S02]  /*0890*/  UISETP.GE.U32.AND UP0, UPT, UR7, 0x4, UPT ;  /* 0x000000040700788c */ /* 0x000fe4000bf06070 */
[----:B------:R-:W-:-:S04]  /*08a0*/  ULOP3.LUT UR9, UR8, 0x3, URZ, 0xc0, !UPT ;  /* 0x0000000308097892 */ /* 0x000fc8000f8ec0ff */
[----:B------:R-:W-:-:S03]  /*08b0*/  UISETP.NE.AND UP1, UPT, UR9, URZ, UPT ;  /* 0x000000ff0900728c */ /* 0x000fc6000bf25270 */
[----:B------:R-:W-:Y:S08]  /*08c0*/  BRA.U !UP0, `(.L_x_3) ;  /* 0x0000000108dc7547 */ /* 0x000ff0000b800000 */
[----:B------:R-:W0:Y:S01]  /*08d0*/  LDCU.64 UR12, c[0x0][0x390] ;  /* 0x00007200ff0c77ac */ /* 0x000e220008000a00 */
[----:B------:R-:W-:Y:S02]  /*08e0*/  IMAD R2, R0, R5, UR4 ;  /* 0x0000000400027e24 */ /* 0x000fe4000f8e0205 */
[----:B---3--:R-:W-:Y:S01]  /*08f0*/  IMAD R15, R3, R4, UR4 ;  /* 0x00000004030f7e24 */ /* 0x008fe2000f8e0204 */
[----:B------:R-:W1:Y:S01]  /*0900*/  LDCU.64 UR14, c[0x0][0x3a0] ;  /* 0x00007400ff0e77ac */ /* 0x000e620008000a00 */
[----:B------:R-:W-:Y:S01]  /*0910*/  VIADD R10, R2, 0x1 ;  /* 0x00000001020a7836 */ /* 0x000fe20000000000 */
[----:B------:R-:W-:Y:S01]  /*0920*/  IADD3 R13, P0, PT, R7, R2, RZ ;  /* 0x00000002070d7210 */ /* 0x000fe20007f1e0ff */
[----:B------:R-:W-:Y:S01]  /*0930*/  VIADD R9, R15, 0x1 ;  /* 0x000000010f097836 */ /* 0x000fe20000000000 */
[----:B------:R-:W-:-:S03]  /*0940*/  IADD3 R12, P1, PT, R6, R15, RZ ;  /* 0x0000000f060c7210 */ /* 0x000fc60007f3e0ff */
[----:B------:R-:W-:Y:S01]  /*0950*/  IMAD.X R14, RZ, RZ, RZ, P0 ;  /* 0x000000ffff0e7224 */ /* 0x000fe200000e06ff */
[----:B------:R-:W-:Y:S01]  /*0960*/  IADD3 R11, P0, PT, R7, R10, RZ ;  /* 0x0000000a070b7210 */ /* 0x000fe20007f1e0ff */
[----:B------:R-:W-:-:S04]  /*0970*/  IMAD.X R17, RZ, RZ, RZ, P1 ;  /* 0x000000ffff117224 */ /* 0x000fc800008e06ff */
[----:B------:R-:W-:Y:S01]  /*0980*/  IMAD.X R18, RZ, RZ, RZ, P0 ;  /* 0x000000ffff127224 */ /* 0x000fe200000e06ff */
[----:B0-----:R-:W-:Y:S02]  /*0990*/  LEA R22, P2, R13, UR12, 0x1 ;  /* 0x0000000c0d167c11 */ /* 0x001fe4000f8408ff */
[----:B------:R-:W-:Y:S02]  /*09a0*/  LEA R10, P0, R11, UR12, 0x1 ;  /* 0x0000000c0b0a7c11 */ /* 0x000fe4000f8008ff */
[----:B------:R-:W-:Y:S01]  /*09b0*/  LEA.HI.X R23, R13, UR13, R14, 0x1, P2 ;  /* 0x0000000d0d177c11 */ /* 0x000fe200090f0c0e */
[----:B------:R-:W-:Y:S01]  /*09c0*/  VIADD R14, R2, 0x2 ;  /* 0x00000002020e7836 */ /* 0x000fe20000000000 */
[----:B------:R-:W-:Y:S01]  /*09d0*/  IADD3 R13, P2, PT, R6, R9, RZ ;  /* 0x00000009060d7210 */ /* 0x000fe20007f5e0ff */
[----:B------:R-:W-:Y:S01]  /*09e0*/  VIADD R2, R2, 0x3 ;  /* 0x0000000302027836 */ /* 0x000fe20000000000 */
[C---:B-1----:R-:W-:Y:S02]  /*09f0*/  LEA R8, P1, R12.reuse, UR14, 0x1 ;  /* 0x0000000e0c087c11 */ /* 0x042fe4000f8208ff */
[----:B------:R-:W-:Y:S01]  /*0a00*/  LEA.HI.X R11, R11, UR13, R18, 0x1, P0 ;  /* 0x0000000d0b0b7c11 */ /* 0x000fe200080f0c12 */
[----:B------:R-:W-:Y:S01]  /*0a10*/  IMAD.X R16, RZ, RZ, RZ, P2 ;  /* 0x000000ffff107224 */ /* 0x000fe200010e06ff */
[----:B------:R-:W-:Y:S01]  /*0a20*/  LEA.HI.X R9, R12, UR15, R17, 0x1, P1 ;  /* 0x0000000f0c097c11 */ /* 0x000fe200088f0c11 */
[----:B------:R-:W-:Y:S01]  /*0a30*/  VIADD R17, R15, 0x2 ;  /* 0x000000020f117836 */ /* 0x000fe20000000000 */
[----:B------:R-:W-:Y:S01]  /*0a40*/  LEA R12, P1, R13, UR14, 0x1 ;  /* 0x0000000e0d0c7c11 */ /* 0x000fe2000f8208ff */
[----:B------:R-:W2:Y:S01]  /*0a50*/  LDG.E.U16 R23, desc[UR10][R22.64] ;  /* 0x0000000a16177981 */ /* 0x000ea2000c1e1500 */
[----:B------:R-:W-:-:S02]  /*0a60*/  IADD3 R20, P0, PT, R7, R14, RZ ;  /* 0x0000000e07147210 */ /* 0x000fc40007f1e0ff */
[----:B------:R-:W-:Y:S01]  /*0a70*/  LEA.HI.X R13, R13, UR15, R16, 0x1, P1 ;  /* 0x0000000f0d0d7c11 */ /* 0x000fe200088f0c10 */
[----:B------:R-:W2:Y:S01]  /*0a80*/  LDG.E.U16 R8, desc[UR10][R8.64] ;  /* 0x0000000a08087981 */ /* 0x000ea2000c1e1500 */
[----:B------:R-:W-:Y:S01]  /*0a90*/  IADD3 R18, P1, PT, R6, R17, RZ ;  /* 0x0000001106127210 */ /* 0x000fe20007f3e0ff */
[----:B------:R-:W-:Y:S01]  /*0aa0*/  VIADD R17, R15, 0x3 ;  /* 0x000000030f117836 */ /* 0x000fe20000000000 */
[----:B------:R-:W-:Y:S01]  /*0ab0*/  LEA R14, P2, R20, UR12, 0x1 ;  /* 0x0000000c140e7c11 */ /* 0x000fe2000f8408ff */
[----:B------:R-:W-:Y:S01]  /*0ac0*/  IMAD.X R15, RZ, RZ, RZ, P0 ;  /* 0x000000ffff0f7224 */ /* 0x000fe200000e06ff */
[----:B------:R-:W-:Y:S01]  /*0ad0*/  IADD3 R2, P0, PT, R7, R2, RZ ;  /* 0x0000000207027210 */ /* 0x000fe20007f1e0ff */
[----:B------:R-:W-:Y:S01]  /*0ae0*/  IMAD.X R19, RZ, RZ, RZ, P1 ;  /* 0x000000ffff137224 */ /* 0x000fe200008e06ff */
[----:B------:R-:W-:Y:S01]  /*0af0*/  LEA R16, P1, R18, UR14, 0x1 ;  /* 0x0000000e12107c11 */ /* 0x000fe2000f8208ff */
[----:B------:R-:W3:Y:S01]  /*0b00*/  LDG.E.U16 R10, desc[UR10][R10.64] ;  /* 0x0000000a0a0a7981 */ /* 0x000ee2000c1e1500 */
[----:B------:R-:W-:-:S02]  /*0b10*/  LEA.HI.X R15, R20, UR13, R15, 0x1, P2 ;  /* 0x0000000d140f7c11 */ /* 0x000fc400090f0c0f */
[----:B------:R-:W-:Y:S01]  /*0b20*/  IADD3 R21, P2, PT, R6, R17, RZ ;  /* 0x0000001106157210 */ /* 0x000fe20007f5e0ff */
[----:B------:R-:W3:Y:S01]  /*0b30*/  LDG.E.U16 R12, desc[UR10][R12.64] ;  /* 0x0000000a0c0c7981 */ /* 0x000ee2000c1e1500 */
[----:B------:R-:W-:Y:S01]  /*0b40*/  LEA.HI.X R17, R18, UR15, R19, 0x1, P1 ;  /* 0x0000000f12117c11 */ /* 0x000fe200088f0c13 */
[----:B------:R-:W-:Y:S01]  /*0b50*/  IMAD.X R19, RZ, RZ, RZ, P0 ;  /* 0x000000ffff137224 */ /* 0x000fe200000e06ff */
[C---:B------:R-:W-:Y:S01]  /*0b60*/  LEA R18, P0, R2.reuse, UR12, 0x1 ;  /* 0x0000000c02127c11 */ /* 0x040fe2000f8008ff */
[----:B------:R-:W-:Y:S01]  /*0b70*/  IMAD.X R26, RZ, RZ, RZ, P2 ;  /* 0x000000ffff1a7224 */ /* 0x000fe200010e06ff */
[C---:B------:R-:W-:Y:S01]  /*0b80*/  LEA R20, P1, R21.reuse, UR14, 0x1 ;  /* 0x0000000e15147c11 */ /* 0x040fe2000f8208ff */
[----:B------:R-:W4:Y:S01]  /*0b90*/  LDG.E.U16 R14, desc[UR10][R14.64] ;  /* 0x0000000a0e0e7981 */ /* 0x000f22000c1e1500 */
[----:B------:R-:W-:Y:S02]  /*0ba0*/  LEA.HI.X R19, R2, UR13, R19, 0x1, P0 ;  /* 0x0000000d02137c11 */ /* 0x000fe400080f0c13 */
[----:B------:R-:W-:Y:S01]  /*0bb0*/  LEA.HI.X R21, R21, UR15, R26, 0x1, P1 ;  /* 0x0000000f15157c11 */ /* 0x000fe200088f0c1a */
[----:B------:R-:W4:Y:S04]  /*0bc0*/  LDG.E.U16 R16, desc[UR10][R16.64] ;  /* 0x0000000a10107981 */ /* 0x000f28000c1e1500 */
[----:B------:R-:W5:Y:S04]  /*0bd0*/  LDG.E.U16 R18, desc[UR10][R18.64] ;  /* 0x0000000a12127981 */ /* 0x000f68000c1e1500 */
[----:B------:R-:W5:Y:S01]  /*0be0*/  LDG.E.U16 R20, desc[UR10][R20.64] ;  /* 0x0000000a14147981 */ /* 0x000f62000c1e1500 */
[----:B------:R-:W-:Y:S01]  /*0bf0*/  UIADD3 UR4, UPT, UPT, UR4, 0x4, URZ ;  /* 0x0000000404047890 */ /* 0x000fe2000fffe0ff */
[----:B--2---:R-:W-:-:S04]  /*0c00*/  HFMA2 R23, R23.H0_H0, R8.H0_H0, R24.H0_H0 ;  /* 0x2000000817177231 */ /* 0x004fc80000040818 */
[----:B---3--:R-:W-:-:S04]  /*0c10*/  HFMA2 R23, R10.H0_H0, R12.H0_H0, R23.H0_H0 ;  /* 0x2000000c0a177231 */ /* 0x008fc80000040817 */
[----:B----4-:R-:W-:-:S04]  /*0c20*/  HFMA2 R23, R14.H0_H0, R16.H0_H0, R23.H0_H0 ;  /* 0x200000100e177231 */ /* 0x010fc80000040817 */
[----:B-----5:R-:W-:-:S07]  /*0c30*/  HFMA2 R24, R18.H0_H0, R20.H0_H0, R23.H0_H0 ;  /* 0x2000001412187231 */ /* 0x020fce0000040817 */
.L_x_3:
[----:B------:R-:W-:Y:S05]  /*0c40*/  BRA.U !UP1, `(.L_x_0) ;  /* 0x0000000109c47547 */ /* 0x000fea000b800000 */
[----:B------:R-:W-:Y:S02]  /*0c50*/  UISETP.NE.AND UP0, UPT, UR9, 0x1, UPT ;  /* 0x000000010900788c */ /* 0x000fe4000bf05270 */
[----:B------:R-:W-:-:S04]  /*0c60*/  ULOP3.LUT UR7, UR8, 0x1, URZ, 0xc0, !UPT ;  /* 0x0000000108077892 */ /* 0x000fc8000f8ec0ff */
[----:B------:R-:W-:-:S03]  /*0c70*/  UISETP.NE.U32.AND UP1, UPT, UR7, 0x1, UPT ;  /* 0x000000010700788c */ /* 0x000fc6000bf25070 */
[----:B------:R-:W-:Y:S08]  /*0c80*/  BRA.U !UP0, `(.L_x_4) ;  /* 0x0000000108747547 */ /* 0x000ff0000b800000 */
[----:B------:R-:W0:Y:S01]  /*0c90*/  LDCU.64 UR8, c[0x0][0x390] ;  /* 0x00007200ff0877ac */ /* 0x000e220008000a00 */
[----:B------:R-:W-:Y:S02]  /*0ca0*/  IMAD R2, R0, R5, UR4 ;  /* 0x0000000400027e24 */ /* 0x000fe4000f8e0205 */
[----:B---3--:R-:W-:Y:S01]  /*0cb0*/  IMAD R11, R3, R4, UR4 ;  /* 0x00000004030b7e24 */ /* 0x008fe2000f8e0204 */
[----:B------:R-:W1:Y:S02]  /*0cc0*/  LDCU.64 UR12, c[0x0][0x3a0] ;  /* 0x00007400ff0c77ac */ /* 0x000e640008000a00 */
[----:B------:R-:W-:Y:S01]  /*0cd0*/  IADD3 R9, P0, PT, R7, R2, RZ ;  /* 0x0000000207097210 */ /* 0x000fe20007f1e0ff */
[----:B------:R-:W-:Y:S02]  /*0ce0*/  VIADD R2, R2, 0x1 ;  /* 0x0000000102027836 */ /* 0x000fe40000000000 */
[----:B------:R-:W-:Y:S01]  /*0cf0*/  VIADD R15, R11, 0x1 ;  /* 0x000000010b0f7836 */ /* 0x000fe20000000000 */
[----:B------:R-:W-:Y:S01]  /*0d00*/  IADD3 R11, P2, PT, R6, R11, RZ ;  /* 0x0000000b060b7210 */ /* 0x000fe20007f5e0ff */
[----:B------:R-:W-:-:S03]  /*0d10*/  IMAD.X R10, RZ, RZ, RZ, P0 ;  /* 0x000000ffff0a7224 */ /* 0x000fc600000e06ff */
[----:B------:R-:W-:Y:S02]  /*0d20*/  IADD3 R17, P1, PT, R6, R15, RZ ;  /* 0x0000000f06117210 */ /* 0x000fe40007f3e0ff */
[----:B0-----:R-:W-:-:S03]  /*0d30*/  LEA R8, P0, R9, UR8, 0x1 ;  /* 0x0000000809087c11 */ /* 0x001fc6000f8008ff */
[----:B------:R-:W-:Y:S01]  /*0d40*/  IMAD.X R18, RZ, RZ, RZ, P1 ;  /* 0x000000ffff127224 */ /* 0x000fe200008e06ff */
[----:B------:R-:W-:Y:S02]  /*0d50*/  LEA.HI.X R9, R9, UR9, R10, 0x1, P0 ;  /* 0x0000000909097c11 */ /* 0x000fe400080f0c0a */
[----:B------:R-:W-:Y:S01]  /*0d60*/  IADD3 R13, P0, PT, R7, R2, RZ ;  /* 0x00000002070d7210 */ /* 0x000fe20007f1e0ff */
[----:B------:R-:W-:Y:S01]  /*0d70*/  IMAD.X R2, RZ, RZ, RZ, P2 ;  /* 0x000000ffff027224 */ /* 0x000fe200010e06ff */
[----:B-1----:R-:W-:Y:S02]  /*0d80*/  LEA R14, P2, R11, UR12, 0x1 ;  /* 0x0000000c0b0e7c11 */ /* 0x002fe4000f8408ff */
[----:B------:R-:W-:Y:S01]  /*0d90*/  LEA R10, P1, R17, UR12, 0x1 ;  /* 0x0000000c110a7c11 */ /* 0x000fe2000f8208ff */
[----:B------:R-:W-:Y:S01]  /*0da0*/  IMAD.X R16, RZ, RZ, RZ, P0 ;  /* 0x000000ffff107224 */ /* 0x000fe200000e06ff */
[----:B------:R-:W-:Y:S01]  /*0db0*/  LEA R12, P0, R13, UR8, 0x1 ;  /* 0x000000080d0c7c11 */ /* 0x000fe2000f8008ff */
[----:B------:R-:W2:Y:S01]  /*0dc0*/  LDG.E.U16 R9, desc[UR10][R8.64] ;  /* 0x0000000a08097981 */ /* 0x000ea2000c1e1500 */
[----:B------:R-:W-:-:S02]  /*0dd0*/  LEA.HI.X R15, R11, UR13, R2, 0x1, P2 ;  /* 0x0000000d0b0f7c11 */ /* 0x000fc400090f0c02 */
[----:B------:R-:W-:Y:S02]  /*0de0*/  LEA.HI.X R13, R13, UR9, R16, 0x1, P0 ;  /* 0x000000090d0d7c11 */ /* 0x000fe400080f0c10 */
[----:B------:R-:W-:Y:S01]  /*0df0*/  LEA.HI.X R11, R17, UR13, R18, 0x1, P1 ;  /* 0x0000000d110b7c11 */ /* 0x000fe200088f0c12 */
[----:B------:R-:W2:Y:S04]  /*0e00*/  LDG.E.U16 R14, desc[UR10][R14.64] ;  /* 0x0000000a0e0e7981 */ /* 0x000ea8000c1e1500 */
[----:B------:R-:W3:Y:S04]  /*0e10*/  LDG.E.U16 R12, desc[UR10][R12.64] ;  /* 0x0000000a0c0c7981 */ /* 0x000ee8000c1e1500 */
[----:B------:R-:W3:Y:S01]  /*0e20*/  LDG.E.U16 R10, desc[UR10][R10.64] ;  /* 0x0000000a0a0a7981 */ /* 0x000ee2000c1e1500 */
[----:B------:R-:W-:Y:S01]  /*0e30*/  UIADD3 UR4, UPT, UPT, UR4, 0x2, URZ ;  /* 0x0000000204047890 */ /* 0x000fe2000fffe0ff */
[----:B--2---:R-:W-:-:S04]  /*0e40*/  HFMA2 R9, R9.H0_H0, R14.H0_H0, R24.H0_H0 ;  /* 0x2000000e09097231 */ /* 0x004fc80000040818 */
[----:B---3--:R-:W-:-:S07]  /*0e50*/  HFMA2 R24, R12.H0_H0, R10.H0_H0, R9.H0_H0 ;  /* 0x2000000a0c187231 */ /* 0x008fce0000040809 */
.L_x_4:
[----:B------:R-:W-:Y:S05]  /*0e60*/  BRA.U UP1, `(.L_x_0) ;  /* 0x00000001013c7547 */ /* 0x000fea000b800000 */
[----:B------:R-:W0:Y:S01]  /*0e70*/  LDCU.64 UR8, c[0x0][0x390] ;  /* 0x00007200ff0877ac */ /* 0x000e220008000a00 */
[----:B------:R-:W-:Y:S02]  /*0e80*/  IMAD R2, R0, R5, UR4 ;  /* 0x0000000400027e24 */ /* 0x000fe4000f8e0205 */
[----:B---3--:R-:W-:Y:S01]  /*0e90*/  IMAD R5, R3, R4, UR4 ;  /* 0x0000000403057e24 */ /* 0x008fe2000f8e0204 */
[----:B------:R-:W1:Y:S02]  /*0ea0*/  LDCU.64 UR12, c[0x0][0x3a0] ;  /* 0x00007400ff0c77ac */ /* 0x000e640008000a00 */
[----:B------:R-:W-:Y:S02]  /*0eb0*/  IADD3 R8, P0, PT, R7, R2, RZ ;  /* 0x0000000207087210 */ /* 0x000fe40007f1e0ff */
[----:B------:R-:W-:-:S03]  /*0ec0*/  IADD3 R2, P1, PT, R6, R5, RZ ;  /* 0x0000000506027210 */ /* 0x000fc60007f3e0ff */
[----:B------:R-:W-:Y:S02]  /*0ed0*/  IMAD.X R5, RZ, RZ, RZ, P0 ;  /* 0x000000ffff057224 */ /* 0x000fe400000e06ff */
[----:B------:R-:W-:Y:S01]  /*0ee0*/  IMAD.X R7, RZ, RZ, RZ, P1 ;  /* 0x000000ffff077224 */ /* 0x000fe200008e06ff */
[----:B0-----:R-:W-:Y:S02]  /*0ef0*/  LEA R4, P0, R8, UR8, 0x1 ;  /* 0x0000000808047c11 */ /* 0x001fe4000f8008ff */
[----:B-1----:R-:W-:Y:S02]  /*0f00*/  LEA R6, P1, R2, UR12, 0x1 ;  /* 0x0000000c02067c11 */ /* 0x002fe4000f8208ff */
[----:B------:R-:W-:Y:S02]  /*0f10*/  LEA.HI.X R5, R8, UR9, R5, 0x1, P0 ;  /* 0x0000000908057c11 */ /* 0x000fe400080f0c05 */
[----:B------:R-:W-:-:S04]  /*0f20*/  LEA.HI.X R7, R2, UR13, R7, 0x1, P1 ;  /* 0x0000000d02077c11 */ /* 0x000fc800088f0c07 */
[----:B------:R-:W2:Y:S04]  /*0f30*/  LDG.E.U16 R5, desc[UR10][R4.64] ;  /* 0x0000000a04057981 */ /* 0x000ea8000c1e1500 */
[----:B------:R-:W2:Y:S02]  /*0f40*/  LDG.E.U16 R6, desc[UR10][R6.64] ;  /* 0x0000000a06067981 */ /* 0x000ea4000c1e1500 */
[----:B--2---:R-:W-:-:S07]  /*0f50*/  HFMA2 R24, R5.H0_H0, R6.H0_H0, R24.H0_H0 ;  /* 0x2000000605187231 */ /* 0x004fce0000040818 */
.L_x_0:
[----:B------:R-:W3:Y:S01]  /*0f60*/  LDC R2, c[0x0][0x3b8] ;  /* 0x0000ee00ff027b82 */ /* 0x000ee20000000800 */
[----:B------:R-:W0:Y:S07]  /*0f70*/  LDCU.64 UR8, c[0x0][0x3b0] ;  /* 0x00007600ff0877ac */ /* 0x000e2e0008000a00 */
[----:B------:R-:W1:Y:S01]  /*0f80*/  LDC R6, c[0x0][0x3bc] ;  /* 0x0000ef00ff067b82 */ /* 0x000e620000000800 */
[----:B---3--:R-:W-:Y:S02]  /*0f90*/  IMAD R0, R3, R2, R0 ;  /* 0x0000000203007224 */ /* 0x008fe400078e0200 */
[----:B------:R-:W-:-:S05]  /*0fa0*/  IMAD R3, R2, UR6, RZ ;  /* 0x0000000602037c24 */ /* 0x000fca000f8e02ff */
[----:B------:R-:W-:-:S04]  /*0fb0*/  IADD3 R0, P0, P1, R0, UR5, R3 ;  /* 0x0000000500007c10 */ /* 0x000fc8000f91e003 */
[----:B------:R-:W-:Y:S02]  /*0fc0*/  IADD3.X R3, PT, PT, RZ, RZ, RZ, P0, P1 ;  /* 0x000000ffff037210 */ /* 0x000fe400007e24ff */
[----:B0-----:R-:W-:-:S04]  /*0fd0*/  LEA R2, P0, R0, UR8, 0x1 ;  /* 0x0000000800027c11 */ /* 0x001fc8000f8008ff */
[----:B------:R-:W-:-:S05]  /*0fe0*/  LEA.HI.X R3, R0, UR9, R3, 0x1, P0 ;  /* 0x0000000900037c11 */ /* 0x000fca00080f0c03 */
[----:B------:R-:W1:Y:S02]  /*0ff0*/  LDG.E.U16 R0, desc[UR10][R2.64] ;  /* 0x0000000a02007981 */ /* 0x000e64000c1e1500 */
[----:B-1----:R-:W-:-:S04]  /*1000*/  HMUL2 R12, R0.H0_H0, R6.H1_H1 ;  /* 0x30000006000c7232 */ /* 0x002fc80000000800 */
[----:B------:R-:W-:-:S05]  /*1010*/  HFMA2 R12, R24.H0_H0, R6.H0_H0, R12.H0_H0 ;  /* 0x20000006180c7231 */ /* 0x000fca000004080c */
[----:B------:R-:W-:Y:S01]  /*1020*/  STG.E.U16 desc[UR10][R2.64], R12 ;  /* 0x0000000c02007986 */ /* 0x000fe2000c10150a */
[----:B------:R-:W-:Y:S05]  /*1030*/  EXIT ;  /* 0x000000000000794d */ /* 0x000fea0003800000 */
.L_x_5:
[----:B------:R-:W-:-:S00]  /*1040*/  BRA `(.L_x_5) ;  /* 0xfffffffc00fc7947 */ /* 0x000fc0000383ffff */
[----:B------:R-:W-:-:S00]  /*1050*/  NOP ;  /* 0x0000000000007918 */ /* 0x000fc00000000000 */
        /* <DEDUP_REMOVED lines=10> */
.L_x_6:


//--------------------- .nv.shared.reserved.0     --------------------------
	.section	.nv.shared.reserved.0,"aw",@nobits
	.weak		__nv_reservedSMEM_offset_0_alias
	.size		__nv_reservedSMEM_offset_0_alias, 0, 64
	.other		__nv_reservedSMEM_offset_0_alias,@"STO_CUDA_RESERVED_SHARED STV_DEFAULT"
__nv_reservedSMEM_offset_0_alias:
	.zero		0
	.zero		64


//--------------------- .nv.constant0._Z17gemm_v01_fp16_alliiiP6__halfiS0_iS0_iS_S_ --------------------------
	.section	.nv.constant0._Z17gemm_v01_fp16_alliiiP6__halfiS0_iS0_iS_S_,"a",@progbits
	.sectionflags	@""
	.align	4
.nv.constant0._Z17gemm_v01_fp16_alliiiP6__halfiS0_iS0_iS_S_:
	.zero		960


//--------------------- SYMBOLS --------------------------

	.type		.nv.reservedSmem.offset0,@object
	.size		.nv.reservedSmem.offset0,0x4
